//
// Generated by NVIDIA NVVM Compiler
//
// Compiler Build ID: CL-36424714
// Cuda compilation tools, release 13.0, V13.0.88
// Based on NVVM 20.0.0
//

.version 9.0
.target sm_100
.address_size 64

	// .globl	_Z14hello_from_gpuv
.extern .func  (.param .b32 func_retval0) vprintf
(
	.param .b64 vprintf_param_0,
	.param .b64 vprintf_param_1
)
;
.global .align 1 .b8 $str[39] = {72, 101, 108, 108, 111, 32, 102, 114, 111, 109, 32, 71, 80, 85, 32, 116, 104, 114, 101, 97, 100, 32, 37, 100, 32, 105, 110, 32, 98, 108, 111, 99, 107, 32, 37, 100, 33, 10};

.visible .entry _Z14hello_from_gpuv()
{
	.local .align 8 .b8 	__local_depot0[8];
	.reg .b64 	%SP;
	.reg .b64 	%SPL;
	.reg .b32 	%r<5>;
	.reg .b64 	%rd<5>;

	mov.u64 	%SPL, __local_depot0;
	cvta.local.u64 	%SP, %SPL;
	add.u64 	%rd1, %SP, 0;
	add.u64 	%rd2, %SPL, 0;
	mov.u32 	%r1, %tid.x;
	mov.u32 	%r2, %ctaid.x;
	st.local.v2.u32 	[%rd2], {%r1, %r2};
	mov.u64 	%rd3, $str;
	cvta.global.u64 	%rd4, %rd3;
	{ // callseq 0, 0
	.param .b64 param0;
	st.param.b64 	[param0], %rd4;
	.param .b64 param1;
	st.param.b64 	[param1], %rd1;
	.param .b32 retval0;
	call.uni (retval0), 
	vprintf, 
	(
	param0, 
	param1
	);
	ld.param.b32 	%r3, [retval0];
	} // callseq 0
	ret;

}
	// .globl	_Z10add_kernelPiii
.visible .entry _Z10add_kernelPiii(
	.param .u64 .ptr .align 1 _Z10add_kernelPiii_param_0,
	.param .u32 _Z10add_kernelPiii_param_1,
	.param .u32 _Z10add_kernelPiii_param_2
)
{
	.reg .pred 	%p<2>;
	.reg .b32 	%r<9>;
	.reg .b64 	%rd<5>;

	ld.param.u64 	%rd1, [_Z10add_kernelPiii_param_0];
	ld.param.u32 	%r3, [_Z10add_kernelPiii_param_1];
	ld.param.u32 	%r2, [_Z10add_kernelPiii_param_2];
	mov.u32 	%r4, %ctaid.x;
	mov.u32 	%r5, %ntid.x;
	mov.u32 	%r6, %tid.x;
	mad.lo.s32 	%r1, %r4, %r5, %r6;
	setp.ge.s32 	%p1, %r1, %r3;
	@%p1 bra 	$L__BB1_2;
	cvta.to.global.u64 	%rd2, %rd1;
	mul.wide.s32 	%rd3, %r1, 4;
	add.s64 	%rd4, %rd2, %rd3;
	ld.global.u32 	%r7, [%rd4];
	add.s32 	%r8, %r7, %r2;
	st.global.u32 	[%rd4], %r8;
$L__BB1_2:
	ret;

}


// ===== COMPILED SASS (sm_100) =====

	.target	sm_100

	.elftype	@"ET_EXEC"


//--------------------- .note.nv.tkinfo           --------------------------
	.section	.note.nv.tkinfo,"",@"SHT_NOTE"
	.sectionflags	@"SHF_NOTE_NV_TKINFO"
	.tkinfo
        /*0018*/ 	.word	0x00000002
        /*0030*/ 	.string	""
        /*0030*/ 	.string	"ptxas"
        /*0030*/ 	.string	"Cuda compilation tools, release 13.0, V13.0.88"
        /*0030*/ 	.string	"Build cuda_13.0.r13.0/compiler.36424714_0"
        /*0030*/ 	.string	"-arch sm_100 -m 64 "



//--------------------- .note.nv.cuinfo           --------------------------
	.section	.note.nv.cuinfo,"",@"SHT_NOTE"
	.sectionflags	@"SHF_NOTE_NV_CUINFO"
        /*0018*/ 	.short	0x0002
        /*001a*/ 	.short	0x0064
        /*001c*/ 	.short	0x0082
	.zero		2


//--------------------- .nv.info                  --------------------------
	.section	.nv.info,"",@"SHT_CUDA_INFO"
	.align	4


	//----- nvinfo : EIATTR_REGCOUNT
	.align		4
        /*0000*/ 	.byte	0x04, 0x2f
        /*0002*/ 	.short	(.L_2 - .L_1)
	.align		4
.L_1:
        /*0004*/ 	.word	index@(_Z14hello_from_gpuv)
        /*0008*/ 	.word	0x00000018


	//----- nvinfo : EIATTR_FRAME_SIZE
	.align		4
.L_2:
        /*000c*/ 	.byte	0x04, 0x11
        /*000e*/ 	.short	(.L_4 - .L_3)
	.align		4
.L_3:
        /*0010*/ 	.word	index@(_Z14hello_from_gpuv)
        /*0014*/ 	.word	0x00000008


	//----- nvinfo : EIATTR_REGCOUNT
	.align		4
.L_4:
        /*0018*/ 	.byte	0x04, 0x2f
        /*001a*/ 	.short	(.L_6 - .L_5)
	.align		4
.L_5:
        /*001c*/ 	.word	index@(_Z10add_kernelPiii)
        /*0020*/ 	.word	0x00000008


	//----- nvinfo : EIATTR_FRAME_SIZE
	.align		4
.L_6:
        /*0024*/ 	.byte	0x04, 0x11
        /*0026*/ 	.short	(.L_8 - .L_7)
	.align		4
.L_7:
        /*0028*/ 	.word	index@(_Z10add_kernelPiii)
        /*002c*/ 	.word	0x00000000


	//----- nvinfo : EIATTR_MIN_STACK_SIZE
	.align		4
.L_8:
        /*0030*/ 	.byte	0x04, 0x12
        /*0032*/ 	.short	(.L_10 - .L_9)
	.align		4
.L_9:
        /*0034*/ 	.word	index@(_Z10add_kernelPiii)
        /*0038*/ 	.word	0x00000000


	//----- nvinfo : EIATTR_MIN_STACK_SIZE
	.align		4
.L_10:
        /*003c*/ 	.byte	0x04, 0x12
        /*003e*/ 	.short	(.L_12 - .L_11)
	.align		4
.L_11:
        /*0040*/ 	.word	index@(_Z14hello_from_gpuv)
        /*0044*/ 	.word	0x00000008
.L_12:


//--------------------- .nv.compat                --------------------------
	.section	.nv.compat,"",@"SHT_CUDA_COMPAT_INFO"
	.align	4
        /*0000*/ 	.byte	0x02, 0x09, 0x00, 0x00, 0x02, 0x02, 0x01, 0x00, 0x02, 0x05, 0x05, 0x00, 0x03, 0x07, 0x01, 0x01
        /*0010*/ 	.byte	0x02, 0x03, 0x00, 0x00, 0x02, 0x06, 0x01, 0x00, 0x04, 0x0b, 0x08, 0x00, 0x09, 0x00, 0x00, 0x00
        /*0020*/ 	.byte	0x00, 0x00, 0x00, 0x00


//--------------------- .nv.info._Z10add_kernelPiii --------------------------
	.section	.nv.info._Z10add_kernelPiii,"",@"SHT_CUDA_INFO"
	.sectionflags	@""
	.align	4


	//----- nvinfo : EIATTR_CUDA_API_VERSION
	.align		4
        /*0000*/ 	.byte	0x04, 0x37
        /*0002*/ 	.short	(.L_14 - .L_13)
.L_13:
        /*0004*/ 	.word	0x00000082


	//----- nvinfo : EIATTR_KPARAM_INFO
	.align		4
.L_14:
        /*0008*/ 	.byte	0x04, 0x17
        /*000a*/ 	.short	(.L_16 - .L_15)
.L_15:
        /*000c*/ 	.word	0x00000000
        /*0010*/ 	.short	0x0002
        /*0012*/ 	.short	0x000c
        /*0014*/ 	.byte	0x00, 0xf0, 0x11, 0x00


	//----- nvinfo : EIATTR_KPARAM_INFO
	.align		4
.L_16:
        /*0018*/ 	.byte	0x04, 0x17
        /*001a*/ 	.short	(.L_18 - .L_17)
.L_17:
        /*001c*/ 	.word	0x00000000
        /*0020*/ 	.short	0x0001
        /*0022*/ 	.short	0x0008
        /*0024*/ 	.byte	0x00, 0xf0, 0x11, 0x00


	//----- nvinfo : EIATTR_KPARAM_INFO
	.align		4
.L_18:
        /*0028*/ 	.byte	0x04, 0x17
        /*002a*/ 	.short	(.L_20 - .L_19)
.L_19:
        /*002c*/ 	.word	0x00000000
        /*0030*/ 	.short	0x0000
        /*0032*/ 	.short	0x0000
        /*0034*/ 	.byte	0x00, 0xf5, 0x21, 0x00


	//----- nvinfo : EIATTR_SPARSE_MMA_MASK
	.align		4
.L_20:
        /*0038*/ 	.byte	0x03, 0x50
        /*003a*/ 	.short	0x0000


	//----- nvinfo : EIATTR_MAXREG_COUNT
	.align		4
        /*003c*/ 	.byte	0x03, 0x1b
        /*003e*/ 	.short	0x00ff


	//----- nvinfo : EIATTR_MERCURY_ISA_VERSION
	.align		4
        /*0040*/ 	.byte	0x03, 0x5f
        /*0042*/ 	.short	0x0101


	//----- nvinfo : EIATTR_VRC_CTA_INIT_COUNT
	.align		4
        /*0044*/ 	.byte	0x02, 0x4a
	.zero		1
	.zero		1


	//----- nvinfo : EIATTR_EXIT_INSTR_OFFSETS
	.align		4
        /*0048*/ 	.byte	0x04, 0x1c
        /*004a*/ 	.short	(.L_22 - .L_21)


	//   ....[0]....
.L_21:
        /*004c*/ 	.word	0x00000070


	//   ....[1]....
        /*0050*/ 	.word	0x000000f0


	//----- nvinfo : EIATTR_CBANK_PARAM_SIZE
	.align		4
.L_22:
        /*0054*/ 	.byte	0x03, 0x19
        /*0056*/ 	.short	0x0010


	//----- nvinfo : EIATTR_PARAM_CBANK
	.align		4
        /*0058*/ 	.byte	0x04, 0x0a
        /*005a*/ 	.short	(.L_24 - .L_23)
	.align		4
.L_23:
        /*005c*/ 	.word	index@(.nv.constant0._Z10add_kernelPiii)
        /*0060*/ 	.short	0x0380
        /*0062*/ 	.short	0x0010


	//----- nvinfo : EIATTR_SW_WAR
	.align		4
.L_24:
        /*0064*/ 	.byte	0x04, 0x36
        /*0066*/ 	.short	(.L_26 - .L_25)
.L_25:
        /*0068*/ 	.word	0x00000008
.L_26:


//--------------------- .nv.info._Z14hello_from_gpuv --------------------------
	.section	.nv.info._Z14hello_from_gpuv,"",@"SHT_CUDA_INFO"
	.sectionflags	@""
	.align	4


	//----- nvinfo : EIATTR_CUDA_API_VERSION
	.align		4
        /*0000*/ 	.byte	0x04, 0x37
        /*0002*/ 	.short	(.L_28 - .L_27)
.L_27:
        /*0004*/ 	.word	0x00000082


	//----- nvinfo : EIATTR_SPARSE_MMA_MASK
	.align		4
.L_28:
        /*0008*/ 	.byte	0x03, 0x50
        /*000a*/ 	.short	0x0000


	//----- nvinfo : EIATTR_MAXREG_COUNT
	.align		4
        /*000c*/ 	.byte	0x03, 0x1b
        /*000e*/ 	.short	0x00ff


	//----- nvinfo : EIATTR_EXTERNS
	.align		4
        /*0010*/ 	.byte	0x04, 0x0f
        /*0012*/ 	.short	(.L_30 - .L_29)


	//   ....[0]....
	.align		4
.L_29:
        /*0014*/ 	.word	index@(vprintf)


	//----- nvinfo : EIATTR_MERCURY_ISA_VERSION
	.align		4
.L_30:
        /*0018*/ 	.byte	0x03, 0x5f
        /*001a*/ 	.short	0x0101


	//----- nvinfo : EIATTR_VRC_CTA_INIT_COUNT
	.align		4
        /*001c*/ 	.byte	0x02, 0x4a
	.zero		1
	.zero		1


	//----- nvinfo : EIATTR_SYSCALL_OFFSETS
	.align		4
        /*0020*/ 	.byte	0x04, 0x46
        /*0022*/ 	.short	(.L_32 - .L_31)


	//   ....[0]....
.L_31:
        /*0024*/ 	.word	0x000000f0


	//----- nvinfo : EIATTR_EXIT_INSTR_OFFSETS
	.align		4
.L_32:
        /*0028*/ 	.byte	0x04, 0x1c
        /*002a*/ 	.short	(.L_34 - .L_33)


	//   ....[0]....
.L_33:
        /*002c*/ 	.word	0x00000100


	//----- nvinfo : EIATTR_SW_WAR
	.align		4
.L_34:
        /*0030*/ 	.byte	0x04, 0x36
        /*0032*/ 	.short	(.L_36 - .L_35)
.L_35:
        /*0034*/ 	.word	0x00000008
.L_36:


//--------------------- .nv.callgraph             --------------------------
	.section	.nv.callgraph,"",@"SHT_CUDA_CALLGRAPH"
	.align	4
	.sectionentsize	8
	.align		4
        /*0000*/ 	.word	0x00000000
	.align		4
        /*0004*/ 	.word	0xffffffff
	.align		4
        /*0008*/ 	.word	index@(_Z14hello_from_gpuv)
	.align		4
        /*000c*/ 	.word	index@(vprintf)
	.align		4
        /*0010*/ 	.word	0x00000000
	.align		4
        /*0014*/ 	.word	0xfffffffe
	.align		4
        /*0018*/ 	.word	0x00000000
	.align		4
        /*001c*/ 	.word	0xfffffffd
	.align		4
        /*0020*/ 	.word	0x00000000
	.align		4
        /*0024*/ 	.word	0xfffffffc


//--------------------- .nv.constant4             --------------------------
	.section	.nv.constant4,"a",@progbits
	.align	8
	.align		8
.nv.constant4:
        /*0000*/ 	.dword	$str
	.align		8
        /*0008*/ 	.dword	vprintf


//--------------------- .text._Z10add_kernelPiii  --------------------------
	.section	.text._Z10add_kernelPiii,"ax",@progbits
	.align	128
        .global         _Z10add_kernelPiii
        .type           _Z10add_kernelPiii,@function
        .size           _Z10add_kernelPiii,(.L_x_3 - _Z10add_kernelPiii)
        .other          _Z10add_kernelPiii,@"STO_CUDA_ENTRY STV_DEFAULT"
_Z10add_kernelPiii:
.text._Z10add_kernelPiii:
[----:B------:R-:W-:Y:S01]  /*0000*/  LDC R1, c[0x0][0x37c] ;  /* 0x0000df00ff017b82 */ /* 0x000fe20000000800 */
[----:B------:R-:W0:Y:S07]  /*0010*/  S2R R0, SR_TID.X ;  /* 0x0000000000007919 */ /* 0x000e2e0000002100 */
[----:B------:R-:W0:Y:S01]  /*0020*/  S2UR UR4, SR_CTAID.X ;  /* 0x00000000000479c3 */ /* 0x000e220000002500 */
[----:B------:R-:W1:Y:S07]  /*0030*/  LDCU UR5, c[0x0][0x388] ;  /* 0x00007100ff0577ac */ /* 0x000e6e0008000800 */
[----:B------:R-:W0:Y:S02]  /*0040*/  LDC R5, c[0x0][0x360] ;  /* 0x0000d800ff057b82 */ /* 0x000e240000000800 */
[----:B0-----:R-:W-:-:S05]  /*0050*/  IMAD R5, R5, UR4, R0 ;  /* 0x0000000405057c24 */ /* 0x001fca000f8e0200 */
[----:B-1----:R-:W-:-:S13]  /*0060*/  ISETP.GE.AND P0, PT, R5, UR5, PT ;  /* 0x0000000505007c0c */ /* 0x002fda000bf06270 */
[----:B------:R-:W-:Y:S05]  /*0070*/  @P0 EXIT ;  /* 0x000000000000094d */ /* 0x000fea0003800000 */
[----:B------:R-:W0:Y:S01]  /*0080*/  LDC.64 R2, c[0x0][0x380] ;  /* 0x0000e000ff027b82 */ /* 0x000e220000000a00 */
[----:B------:R-:W1:Y:S01]  /*0090*/  LDCU.64 UR4, c[0x0][0x358] ;  /* 0x00006b00ff0477ac */ /* 0x000e620008000a00 */
[----:B------:R-:W2:Y:S01]  /*00a0*/  LDCU UR6, c[0x0][0x38c] ;  /* 0x00007180ff0677ac */ /* 0x000ea20008000800 */
[----:B0-----:R-:W-:-:S05]  /*00b0*/  IMAD.WIDE R2, R5, 0x4, R2 ;  /* 0x0000000405027825 */ /* 0x001fca00078e0202 */
[----:B-1----:R-:W2:Y:S02]  /*00c0*/  LDG.E R0, desc[UR4][R2.64] ;  /* 0x0000000402007981 */ /* 0x002ea4000c1e1900 */
[----:B--2---:R-:W-:-:S05]  /*00d0*/  IADD3 R5, PT, PT, R0, UR6, RZ ;  /* 0x0000000600057c10 */ /* 0x004fca000fffe0ff */
[----:B------:R-:W-:Y:S01]  /*00e0*/  STG.E desc[UR4][R2.64], R5 ;  /* 0x0000000502007986 */ /* 0x000fe2000c101904 */
[----:B------:R-:W-:Y:S05]  /*00f0*/  EXIT ;  /* 0x000000000000794d */ /* 0x000fea0003800000 */
.L_x_0:
[----:B------:R-:W-:-:S00]  /*0100*/  BRA `(.L_x_0) ;  /* 0xfffffffc00fc7947 */ /* 0x000fc0000383ffff */
[----:B------:R-:W-:-:S00]  /*0110*/  NOP ;  /* 0x0000000000007918 */ /* 0x000fc00000000000 */
        /* <DEDUP_REMOVED lines=14> */
.L_x_3:


//--------------------- .text._Z14hello_from_gpuv --------------------------
	.section	.text._Z14hello_from_gpuv,"ax",@progbits
	.align	128
        .global         _Z14hello_from_gpuv
        .type           _Z14hello_from_gpuv,@function
        .size           _Z14hello_from_gpuv,(.L_x_4 - _Z14hello_from_gpuv)
        .other          _Z14hello_from_gpuv,@"STO_CUDA_ENTRY STV_DEFAULT"
_Z14hello_from_gpuv:
.text._Z14hello_from_gpuv:
[----:B------:R-:W0:Y:S01]  /*0000*/  LDC R1, c[0x0][0x37c] ;  /* 0x0000df00ff017b82 */ /* 0x000e220000000800 */
[----:B------:R-:W1:Y:S01]  /*0010*/  S2R R8, SR_TID.X ;  /* 0x0000000000087919 */ /* 0x000e620000002100 */
[----:B0-----:R-:W-:Y:S01]  /*0020*/  VIADD R1, R1, 0xfffffff8 ;  /* 0xfffffff801017836 */ /* 0x001fe20000000000 */
[----:B------:R-:W-:Y:S01]  /*0030*/  MOV R0, 0x8 ;  /* 0x0000000800007802 */ /* 0x000fe20000000f00 */
[----:B------:R-:W0:Y:S01]  /*0040*/  LDCU UR4, c[0x0][0x2f8] ;  /* 0x00005f00ff0477ac */ /* 0x000e220008000800 */
[----:B------:R-:W1:Y:S03]  /*0050*/  S2R R9, SR_CTAID.X ;  /* 0x0000000000097919 */ /* 0x000e660000002500 */
[----:B------:R2:W3:Y:S01]  /*0060*/  LDC.64 R2, c[0x4][R0] ;  /* 0x0100000000027b82 */ /* 0x0004e20000000a00 */
[----:B------:R-:W4:Y:S01]  /*0070*/  LDCU.64 UR6, c[0x4][URZ] ;  /* 0x01000000ff0677ac */ /* 0x000f220008000a00 */
[----:B------:R-:W5:Y:S01]  /*0080*/  LDCU UR5, c[0x0][0x2fc] ;  /* 0x00005f80ff0577ac */ /* 0x000f620008000800 */
[----:B0-----:R-:W-:Y:S01]  /*0090*/  IADD3 R6, P0, PT, R1, UR4, RZ ;  /* 0x0000000401067c10 */ /* 0x001fe2000ff1e0ff */
[----:B----4-:R-:W-:Y:S01]  /*00a0*/  IMAD.U32 R4, RZ, RZ, UR6 ;  /* 0x00000006ff047e24 */ /* 0x010fe2000f8e00ff */
[----:B------:R-:W-:-:S03]  /*00b0*/  MOV R5, UR7 ;  /* 0x0000000700057c02 */ /* 0x000fc60008000f00 */
[----:B-----5:R-:W-:Y:S01]  /*00c0*/  IMAD.X R7, RZ, RZ, UR5, P0 ;  /* 0x00000005ff077e24 */ /* 0x020fe200080e06ff */
[----:B-1----:R2:W-:Y:S07]  /*00d0*/  STL.64 [R1], R8 ;  /* 0x0000000801007387 */ /* 0x0025ee0000100a00 */
[----:B------:R-:W-:-:S07]  /*00e0*/  LEPC R20, `(.L_x_1) ;  /* 0x000000001014794e */ /* 0x000fce0000000000 */
[----:B--23--:R-:W-:Y:S05]  /*00f0*/  CALL.ABS.NOINC R2 ;  /* 0x0000000002007343 */ /* 0x00cfea0003c00000 */
.L_x_1:
[----:B------:R-:W-:Y:S05]  /*0100*/  EXIT ;  /* 0x000000000000794d */ /* 0x000fea0003800000 */
.L_x_2:
        /* <DEDUP_REMOVED lines=15> */
.L_x_4:


//--------------------- .nv.global.init           --------------------------
	.section	.nv.global.init,"aw",@progbits
.nv.global.init:
	.type		$str,@object
	.size		$str,(.L_0 - $str)
$str:
        /*0000*/ 	.byte	0x48, 0x65, 0x6c, 0x6c, 0x6f, 0x20, 0x66, 0x72, 0x6f, 0x6d, 0x20, 0x47, 0x50, 0x55, 0x20, 0x74
        /*0010*/ 	.byte	0x68, 0x72, 0x65, 0x61, 0x64, 0x20, 0x25, 0x64, 0x20, 0x69, 0x6e, 0x20, 0x62, 0x6c, 0x6f, 0x63
        /*0020*/ 	.byte	0x6b, 0x20, 0x25, 0x64, 0x21, 0x0a, 0x00
.L_0:


//--------------------- .nv.shared.reserved.0     --------------------------
	.section	.nv.shared.reserved.0,"aw",@nobits
	.weak		__nv_reservedSMEM_offset_0_alias
	.size		__nv_reservedSMEM_offset_0_alias, 0, 64
	.other		__nv_reservedSMEM_offset_0_alias,@"STO_CUDA_RESERVED_SHARED STV_DEFAULT"
__nv_reservedSMEM_offset_0_alias:
	.zero		0
	.zero		64


//--------------------- .nv.constant0._Z10add_kernelPiii --------------------------
	.section	.nv.constant0._Z10add_kernelPiii,"a",@progbits
	.sectionflags	@""
	.align	4
.nv.constant0._Z10add_kernelPiii:
	.zero		912


//--------------------- .nv.constant0._Z14hello_from_gpuv --------------------------
	.section	.nv.constant0._Z14hello_from_gpuv,"a",@progbits
	.sectionflags	@""
	.align	4
.nv.constant0._Z14hello_from_gpuv:
	.zero		896


//--------------------- SYMBOLS --------------------------

	.type		.nv.reservedSmem.offset0,@object
	.size		.nv.reservedSmem.offset0,0x4
	.type		vprintf,@function
